//
// Generated by NVIDIA NVVM Compiler
//
// Compiler Build ID: CL-36424714
// Cuda compilation tools, release 13.0, V13.0.88
// Based on NVVM 20.0.0
//

.version 9.0
.target sm_100
.address_size 64

	// .globl	_Z5sobelPhS_jj

.visible .entry _Z5sobelPhS_jj(
	.param .u64 .ptr .align 1 _Z5sobelPhS_jj_param_0,
	.param .u64 .ptr .align 1 _Z5sobelPhS_jj_param_1,
	.param .u32 _Z5sobelPhS_jj_param_2,
	.param .u32 _Z5sobelPhS_jj_param_3
)
{
	.reg .pred 	%p<8>;
	.reg .b16 	%rs<5>;
	.reg .b32 	%r<45>;
	.reg .b64 	%rd<23>;

	ld.param.u64 	%rd1, [_Z5sobelPhS_jj_param_0];
	ld.param.u64 	%rd2, [_Z5sobelPhS_jj_param_1];
	ld.param.u32 	%r4, [_Z5sobelPhS_jj_param_2];
	ld.param.u32 	%r3, [_Z5sobelPhS_jj_param_3];
	mov.u32 	%r5, %ctaid.x;
	shl.b32 	%r6, %r5, 4;
	mov.u32 	%r7, %tid.x;
	add.s32 	%r1, %r6, %r7;
	mov.u32 	%r8, %ctaid.y;
	shl.b32 	%r9, %r8, 4;
	mov.u32 	%r10, %tid.y;
	add.s32 	%r2, %r9, %r10;
	setp.lt.s32 	%p1, %r1, 1;
	add.s32 	%r11, %r3, -1;
	setp.ge.u32 	%p2, %r1, %r11;
	or.pred  	%p3, %p1, %p2;
	setp.eq.s32 	%p4, %r2, 0;
	or.pred  	%p5, %p4, %p3;
	add.s32 	%r12, %r4, -1;
	setp.ge.u32 	%p6, %r2, %r12;
	or.pred  	%p7, %p6, %p5;
	@%p7 bra 	$L__BB0_2;
	cvta.to.global.u64 	%rd3, %rd1;
	cvta.to.global.u64 	%rd4, %rd2;
	add.s32 	%r13, %r2, -1;
	mad.lo.s32 	%r14, %r3, %r13, %r1;
	add.s32 	%r15, %r14, 1;
	cvt.u64.u32 	%rd5, %r15;
	add.s64 	%rd6, %rd3, %rd5;
	ld.global.u8 	%r16, [%rd6];
	add.s32 	%r17, %r14, %r3;
	add.s32 	%r18, %r15, %r3;
	cvt.u64.u32 	%rd7, %r18;
	add.s64 	%rd8, %rd3, %rd7;
	ld.global.u8 	%rs1, [%rd8];
	mul.wide.u16 	%r19, %rs1, 2;
	add.s32 	%r20, %r17, %r3;
	add.s32 	%r21, %r18, %r3;
	cvt.u64.u32 	%rd9, %r21;
	add.s64 	%rd10, %rd3, %rd9;
	ld.global.u8 	%r22, [%rd10];
	add.s32 	%r23, %r14, -1;
	cvt.u64.u32 	%rd11, %r23;
	add.s64 	%rd12, %rd3, %rd11;
	ld.global.u8 	%r24, [%rd12];
	add.s32 	%r25, %r18, -2;
	cvt.u64.u32 	%rd13, %r25;
	add.s64 	%rd14, %rd3, %rd13;
	ld.global.u8 	%rs2, [%rd14];
	add.s32 	%r26, %r21, -2;
	cvt.u64.u32 	%rd15, %r26;
	add.s64 	%rd16, %rd3, %rd15;
	ld.global.u8 	%r27, [%rd16];
	add.s32 	%r28, %r19, %r16;
	add.s32 	%r29, %r28, %r22;
	mul.wide.u16 	%r30, %rs2, 2;
	add.s32 	%r31, %r30, %r24;
	add.s32 	%r32, %r31, %r27;
	sub.s32 	%r33, %r29, %r32;
	cvt.u64.u32 	%rd17, %r14;
	add.s64 	%rd18, %rd3, %rd17;
	ld.global.u8 	%rs3, [%rd18];
	mul.wide.u16 	%r34, %rs3, 2;
	cvt.u64.u32 	%rd19, %r20;
	add.s64 	%rd20, %rd3, %rd19;
	ld.global.u8 	%rs4, [%rd20];
	add.s32 	%r35, %r34, %r24;
	add.s32 	%r36, %r35, %r16;
	mul.wide.u16 	%r37, %rs4, 2;
	add.s32 	%r38, %r37, %r27;
	add.s32 	%r39, %r38, %r22;
	sub.s32 	%r40, %r36, %r39;
	abs.s32 	%r41, %r33;
	abs.s32 	%r42, %r40;
	add.s32 	%r43, %r42, %r41;
	shr.u32 	%r44, %r43, 1;
	cvt.u64.u32 	%rd21, %r17;
	add.s64 	%rd22, %rd4, %rd21;
	st.global.u8 	[%rd22], %r44;
$L__BB0_2:
	ret;

}


// ===== COMPILED SASS (sm_100) =====

	.target	sm_100

	.elftype	@"ET_EXEC"


//--------------------- .note.nv.tkinfo           --------------------------
	.section	.note.nv.tkinfo,"",@"SHT_NOTE"
	.sectionflags	@"SHF_NOTE_NV_TKINFO"
	.tkinfo
        /*0018*/ 	.word	0x00000002
        /*0030*/ 	.string	""
        /*0030*/ 	.string	"ptxas"
        /*0030*/ 	.string	"Cuda compilation tools, release 13.0, V13.0.88"
        /*0030*/ 	.string	"Build cuda_13.0.r13.0/compiler.36424714_0"
        /*0030*/ 	.string	"-arch sm_100 -m 64 "



//--------------------- .note.nv.cuinfo           --------------------------
	.section	.note.nv.cuinfo,"",@"SHT_NOTE"
	.sectionflags	@"SHF_NOTE_NV_CUINFO"
        /*0018*/ 	.short	0x0002
        /*001a*/ 	.short	0x0064
        /*001c*/ 	.short	0x0082
	.zero		2


//--------------------- .nv.info                  --------------------------
	.section	.nv.info,"",@"SHT_CUDA_INFO"
	.align	4


	//----- nvinfo : EIATTR_REGCOUNT
	.align		4
        /*0000*/ 	.byte	0x04, 0x2f
        /*0002*/ 	.short	(.L_1 - .L_0)
	.align		4
.L_0:
        /*0004*/ 	.word	index@(_Z5sobelPhS_jj)
        /*0008*/ 	.word	0x00000016


	//----- nvinfo : EIATTR_FRAME_SIZE
	.align		4
.L_1:
        /*000c*/ 	.byte	0x04, 0x11
        /*000e*/ 	.short	(.L_3 - .L_2)
	.align		4
.L_2:
        /*0010*/ 	.word	index@(_Z5sobelPhS_jj)
        /*0014*/ 	.word	0x00000000


	//----- nvinfo : EIATTR_MIN_STACK_SIZE
	.align		4
.L_3:
        /*0018*/ 	.byte	0x04, 0x12
        /*001a*/ 	.short	(.L_5 - .L_4)
	.align		4
.L_4:
        /*001c*/ 	.word	index@(_Z5sobelPhS_jj)
        /*0020*/ 	.word	0x00000000
.L_5:


//--------------------- .nv.compat                --------------------------
	.section	.nv.compat,"",@"SHT_CUDA_COMPAT_INFO"
	.align	4
        /*0000*/ 	.byte	0x02, 0x09, 0x00, 0x00, 0x02, 0x02, 0x01, 0x00, 0x02, 0x05, 0x05, 0x00, 0x03, 0x07, 0x01, 0x01
        /*0010*/ 	.byte	0x02, 0x03, 0x00, 0x00, 0x02, 0x06, 0x01, 0x00, 0x04, 0x0b, 0x08, 0x00, 0x09, 0x00, 0x00, 0x00
        /*0020*/ 	.byte	0x00, 0x00, 0x00, 0x00


//--------------------- .nv.info._Z5sobelPhS_jj   --------------------------
	.section	.nv.info._Z5sobelPhS_jj,"",@"SHT_CUDA_INFO"
	.sectionflags	@""
	.align	4


	//----- nvinfo : EIATTR_CUDA_API_VERSION
	.align		4
        /*0000*/ 	.byte	0x04, 0x37
        /*0002*/ 	.short	(.L_7 - .L_6)
.L_6:
        /*0004*/ 	.word	0x00000082


	//----- nvinfo : EIATTR_KPARAM_INFO
	.align		4
.L_7:
        /*0008*/ 	.byte	0x04, 0x17
        /*000a*/ 	.short	(.L_9 - .L_8)
.L_8:
        /*000c*/ 	.word	0x00000000
        /*0010*/ 	.short	0x0003
        /*0012*/ 	.short	0x0014
        /*0014*/ 	.byte	0x00, 0xf0, 0x11, 0x00


	//----- nvinfo : EIATTR_KPARAM_INFO
	.align		4
.L_9:
        /*0018*/ 	.byte	0x04, 0x17
        /*001a*/ 	.short	(.L_11 - .L_10)
.L_10:
        /*001c*/ 	.word	0x00000000
        /*0020*/ 	.short	0x0002
        /*0022*/ 	.short	0x0010
        /*0024*/ 	.byte	0x00, 0xf0, 0x11, 0x00


	//----- nvinfo : EIATTR_KPARAM_INFO
	.align		4
.L_11:
        /*0028*/ 	.byte	0x04, 0x17
        /*002a*/ 	.short	(.L_13 - .L_12)
.L_12:
        /*002c*/ 	.word	0x00000000
        /*0030*/ 	.short	0x0001
        /*0032*/ 	.short	0x0008
        /*0034*/ 	.byte	0x00, 0xf5, 0x21, 0x00


	//----- nvinfo : EIATTR_KPARAM_INFO
	.align		4
.L_13:
        /*0038*/ 	.byte	0x04, 0x17
        /*003a*/ 	.short	(.L_15 - .L_14)
.L_14:
        /*003c*/ 	.word	0x00000000
        /*0040*/ 	.short	0x0000
        /*0042*/ 	.short	0x0000
        /*0044*/ 	.byte	0x00, 0xf5, 0x21, 0x00


	//----- nvinfo : EIATTR_SPARSE_MMA_MASK
	.align		4
.L_15:
        /*0048*/ 	.byte	0x03, 0x50
        /*004a*/ 	.short	0x0000


	//----- nvinfo : EIATTR_MAXREG_COUNT
	.align		4
        /*004c*/ 	.byte	0x03, 0x1b
        /*004e*/ 	.short	0x00ff


	//----- nvinfo : EIATTR_MERCURY_ISA_VERSION
	.align		4
        /*0050*/ 	.byte	0x03, 0x5f
        /*0052*/ 	.short	0x0101


	//----- nvinfo : EIATTR_VRC_CTA_INIT_COUNT
	.align		4
        /*0054*/ 	.byte	0x02, 0x4a
	.zero		1
	.zero		1


	//----- nvinfo : EIATTR_EXIT_INSTR_OFFSETS
	.align		4
        /*0058*/ 	.byte	0x04, 0x1c
        /*005a*/ 	.short	(.L_17 - .L_16)


	//   ....[0]....
.L_16:
        /*005c*/ 	.word	0x000000e0


	//   ....[1]....
        /*0060*/ 	.word	0x00000420


	//----- nvinfo : EIATTR_CBANK_PARAM_SIZE
	.align		4
.L_17:
        /*0064*/ 	.byte	0x03, 0x19
        /*0066*/ 	.short	0x0018


	//----- nvinfo : EIATTR_PARAM_CBANK
	.align		4
        /*0068*/ 	.byte	0x04, 0x0a
        /*006a*/ 	.short	(.L_19 - .L_18)
	.align		4
.L_18:
        /*006c*/ 	.word	index@(.nv.constant0._Z5sobelPhS_jj)
        /*0070*/ 	.short	0x0380
        /*0072*/ 	.short	0x0018


	//----- nvinfo : EIATTR_SW_WAR
	.align		4
.L_19:
        /*0074*/ 	.byte	0x04, 0x36
        /*0076*/ 	.short	(.L_21 - .L_20)
.L_20:
        /*0078*/ 	.word	0x00000008
.L_21:


//--------------------- .nv.callgraph             --------------------------
	.section	.nv.callgraph,"",@"SHT_CUDA_CALLGRAPH"
	.align	4
	.sectionentsize	8
	.align		4
        /*0000*/ 	.word	0x00000000
	.align		4
        /*0004*/ 	.word	0xffffffff
	.align		4
        /*0008*/ 	.word	0x00000000
	.align		4
        /*000c*/ 	.word	0xfffffffe
	.align		4
        /*0010*/ 	.word	0x00000000
	.align		4
        /*0014*/ 	.word	0xfffffffd
	.align		4
        /*0018*/ 	.word	0x00000000
	.align		4
        /*001c*/ 	.word	0xfffffffc


//--------------------- .text._Z5sobelPhS_jj      --------------------------
	.section	.text._Z5sobelPhS_jj,"ax",@progbits
	.align	128
        .global         _Z5sobelPhS_jj
        .type           _Z5sobelPhS_jj,@function
        .size           _Z5sobelPhS_jj,(.L_x_1 - _Z5sobelPhS_jj)
        .other          _Z5sobelPhS_jj,@"STO_CUDA_ENTRY STV_DEFAULT"
_Z5sobelPhS_jj:
.text._Z5sobelPhS_jj:
[----:B------:R-:W-:Y:S01]  /*0000*/  LDC R1, c[0x0][0x37c] ;  /* 0x0000df00ff017b82 */ /* 0x000fe20000000800 */
[----:B------:R-:W0:Y:S01]  /*0010*/  S2R R0, SR_CTAID.X ;  /* 0x0000000000007919 */ /* 0x000e220000002500 */
[----:B------:R-:W1:Y:S01]  /*0020*/  LDCU.64 UR4, c[0x0][0x390] ;  /* 0x00007200ff0477ac */ /* 0x000e620008000a00 */
[----:B------:R-:W0:Y:S01]  /*0030*/  S2R R3, SR_TID.X ;  /* 0x0000000000037919 */ /* 0x000e220000002100 */
[----:B------:R-:W2:Y:S01]  /*0040*/  S2R R2, SR_CTAID.Y ;  /* 0x0000000000027919 */ /* 0x000ea20000002600 */
[----:B------:R-:W2:Y:S01]  /*0050*/  S2R R5, SR_TID.Y ;  /* 0x0000000000057919 */ /* 0x000ea20000002200 */
[----:B-1----:R-:W-:Y:S02]  /*0060*/  UIADD3 UR6, UPT, UPT, UR5, -0x1, URZ ;  /* 0xffffffff05067890 */ /* 0x002fe4000fffe0ff */
[----:B------:R-:W-:Y:S01]  /*0070*/  UIADD3 UR4, UPT, UPT, UR4, -0x1, URZ ;  /* 0xffffffff04047890 */ /* 0x000fe2000fffe0ff */
[----:B0-----:R-:W-:-:S05]  /*0080*/  IMAD R0, R0, 0x10, R3 ;  /* 0x0000001000007824 */ /* 0x001fca00078e0203 */
[----:B------:R-:W-:Y:S01]  /*0090*/  ISETP.GE.U32.AND P0, PT, R0, UR6, PT ;  /* 0x0000000600007c0c */ /* 0x000fe2000bf06070 */
[----:B--2---:R-:W-:-:S03]  /*00a0*/  IMAD R2, R2, 0x10, R5 ;  /* 0x0000001002027824 */ /* 0x004fc600078e0205 */
[----:B------:R-:W-:-:S04]  /*00b0*/  ISETP.LT.OR P0, PT, R0, 0x1, P0 ;  /* 0x000000010000780c */ /* 0x000fc80000701670 */
[----:B------:R-:W-:-:S04]  /*00c0*/  ISETP.EQ.OR P0, PT, R2, RZ, P0 ;  /* 0x000000ff0200720c */ /* 0x000fc80000702670 */
[----:B------:R-:W-:-:S13]  /*00d0*/  ISETP.GE.U32.OR P0, PT, R2, UR4, P0 ;  /* 0x0000000402007c0c */ /* 0x000fda0008706470 */
[----:B------:R-:W-:Y:S05]  /*00e0*/  @P0 EXIT ;  /* 0x000000000000094d */ /* 0x000fea0003800000 */
[----:B------:R-:W0:Y:S01]  /*00f0*/  LDCU.128 UR8, c[0x0][0x380] ;  /* 0x00007000ff0877ac */ /* 0x000e220008000c00 */
[----:B------:R-:W-:Y:S01]  /*0100*/  VIADD R3, R2, 0xffffffff ;  /* 0xffffffff02037836 */ /* 0x000fe20000000000 */
[----:B------:R-:W1:Y:S03]  /*0110*/  LDCU.64 UR6, c[0x0][0x358] ;  /* 0x00006b00ff0677ac */ /* 0x000e660008000a00 */
[----:B------:R-:W-:-:S04]  /*0120*/  IMAD R0, R3, UR5, R0 ;  /* 0x0000000503007c24 */ /* 0x000fc8000f8e0200 */
[C---:B------:R-:W-:Y:S01]  /*0130*/  VIADD R8, R0.reuse, 0xffffffff ;  /* 0xffffffff00087836 */ /* 0x040fe20000000000 */
[C---:B------:R-:W-:Y:S02]  /*0140*/  IADD3 R11, PT, PT, R0.reuse, 0x1, RZ ;  /* 0x00000001000b7810 */ /* 0x040fe40007ffe0ff */
[C---:B0-----:R-:W-:Y:S01]  /*0150*/  IADD3 R4, P0, PT, R0.reuse, UR8, RZ ;  /* 0x0000000800047c10 */ /* 0x041fe2000ff1e0ff */
[----:B------:R-:W-:Y:S01]  /*0160*/  VIADD R0, R0, UR5 ;  /* 0x0000000500007c36 */ /* 0x000fe20008000000 */
[----:B------:R-:W-:-:S03]  /*0170*/  IADD3 R8, P1, PT, R8, UR8, RZ ;  /* 0x0000000808087c10 */ /* 0x000fc6000ff3e0ff */
[----:B------:R-:W-:Y:S01]  /*0180*/  IMAD.X R5, RZ, RZ, UR9, P0 ;  /* 0x00000009ff057e24 */ /* 0x000fe200080e06ff */
[C---:B------:R-:W-:Y:S01]  /*0190*/  IADD3 R6, P0, PT, R11.reuse, UR8, RZ ;  /* 0x000000080b067c10 */ /* 0x040fe2000ff1e0ff */
[C---:B------:R-:W-:Y:S02]  /*01a0*/  VIADD R10, R0.reuse, 0xffffffff ;  /* 0xffffffff000a7836 */ /* 0x040fe40000000000 */
[----:B------:R-:W-:Y:S01]  /*01b0*/  VIADD R12, R0, UR5 ;  /* 0x00000005000c7c36 */ /* 0x000fe20008000000 */
[----:B------:R-:W-:Y:S01]  /*01c0*/  IADD3.X R7, PT, PT, RZ, UR9, RZ, P0, !PT ;  /* 0x00000009ff077c10 */ /* 0x000fe200087fe4ff */
[----:B------:R-:W-:Y:S01]  /*01d0*/  IMAD.X R9, RZ, RZ, UR9, P1 ;  /* 0x00000009ff097e24 */ /* 0x000fe200088e06ff */
[----:B------:R-:W-:Y:S01]  /*01e0*/  IADD3 R10, P0, PT, R10, UR8, RZ ;  /* 0x000000080a0a7c10 */ /* 0x000fe2000ff1e0ff */
[----:B------:R-:W-:Y:S01]  /*01f0*/  VIADD R13, R11, UR5 ;  /* 0x000000050b0d7c36 */ /* 0x000fe20008000000 */
[C---:B------:R-:W-:Y:S01]  /*0200*/  IADD3 R14, PT, PT, R12.reuse, -0x1, RZ ;  /* 0xffffffff0c0e7810 */ /* 0x040fe20007ffe0ff */
[----:B-1----:R0:W2:Y:S01]  /*0210*/  LDG.E.U8 R2, desc[UR6][R4.64] ;  /* 0x0000000604027981 */ /* 0x0020a2000c1e1100 */
[----:B------:R-:W-:Y:S01]  /*0220*/  IADD3 R12, P2, PT, R12, UR8, RZ ;  /* 0x000000080c0c7c10 */ /* 0x000fe2000ff5e0ff */
[----:B------:R-:W-:-:S02]  /*0230*/  IMAD.X R11, RZ, RZ, UR9, P0 ;  /* 0x00000009ff0b7e24 */ /* 0x000fc400080e06ff */
[----:B------:R1:W2:Y:S04]  /*0240*/  LDG.E.U8 R15, desc[UR6][R8.64] ;  /* 0x00000006080f7981 */ /* 0x0002a8000c1e1100 */
[----:B------:R3:W4:Y:S01]  /*0250*/  LDG.E.U8 R3, desc[UR6][R6.64] ;  /* 0x0000000606037981 */ /* 0x000722000c1e1100 */
[C---:B0-----:R-:W-:Y:S01]  /*0260*/  VIADD R5, R13.reuse, UR5 ;  /* 0x000000050d057c36 */ /* 0x041fe20008000000 */
[----:B------:R-:W-:Y:S01]  /*0270*/  IADD3 R4, P0, PT, R13, UR8, RZ ;  /* 0x000000080d047c10 */ /* 0x000fe2000ff1e0ff */
[----:B------:R-:W-:Y:S01]  /*0280*/  IMAD.X R13, RZ, RZ, UR9, P2 ;  /* 0x00000009ff0d7e24 */ /* 0x000fe200090e06ff */
[----:B------:R-:W5:Y:S01]  /*0290*/  LDG.E.U8 R10, desc[UR6][R10.64] ;  /* 0x000000060a0a7981 */ /* 0x000f62000c1e1100 */
[----:B-1----:R-:W-:Y:S02]  /*02a0*/  IADD3 R8, P1, PT, R14, UR8, RZ ;  /* 0x000000080e087c10 */ /* 0x002fe4000ff3e0ff */
[----:B---3--:R-:W-:-:S02]  /*02b0*/  IADD3 R6, P2, PT, R5, UR8, RZ ;  /* 0x0000000805067c10 */ /* 0x008fc4000ff5e0ff */
[----:B------:R-:W3:Y:S01]  /*02c0*/  LDG.E.U8 R13, desc[UR6][R12.64] ;  /* 0x000000060c0d7981 */ /* 0x000ee2000c1e1100 */
[----:B------:R-:W-:Y:S01]  /*02d0*/  IADD3.X R9, PT, PT, RZ, UR9, RZ, P1, !PT ;  /* 0x00000009ff097c10 */ /* 0x000fe20008ffe4ff */
[----:B------:R-:W-:Y:S02]  /*02e0*/  IMAD.X R5, RZ, RZ, UR9, P0 ;  /* 0x00000009ff057e24 */ /* 0x000fe400080e06ff */
[----:B------:R-:W-:Y:S02]  /*02f0*/  IMAD.X R7, RZ, RZ, UR9, P2 ;  /* 0x00000009ff077e24 */ /* 0x000fe400090e06ff */
[----:B------:R-:W3:Y:S04]  /*0300*/  LDG.E.U8 R8, desc[UR6][R8.64] ;  /* 0x0000000608087981 */ /* 0x000ee8000c1e1100 */
[----:B------:R-:W4:Y:S04]  /*0310*/  LDG.E.U8 R4, desc[UR6][R4.64] ;  /* 0x0000000604047981 */ /* 0x000f28000c1e1100 */
[----:B------:R-:W4:Y:S01]  /*0320*/  LDG.E.U8 R6, desc[UR6][R6.64] ;  /* 0x0000000606067981 */ /* 0x000f22000c1e1100 */
[----:B--2---:R-:W-:-:S02]  /*0330*/  IMAD R2, R2, 0x2, R15 ;  /* 0x0000000202027824 */ /* 0x004fc400078e020f */
[----:B-----5:R-:W-:Y:S01]  /*0340*/  IMAD R17, R10, 0x2, R15 ;  /* 0x000000020a117824 */ /* 0x020fe200078e020f */
[----:B---3--:R-:W-:-:S03]  /*0350*/  LEA R19, R13, R8, 0x1 ;  /* 0x000000080d137211 */ /* 0x008fc600078e08ff */
[----:B------:R-:W-:Y:S02]  /*0360*/  IMAD.IADD R17, R8, 0x1, R17 ;  /* 0x0000000108117824 */ /* 0x000fe400078e0211 */
[----:B----4-:R-:W-:Y:S01]  /*0370*/  IMAD R11, R4, 0x2, R3 ;  /* 0x00000002040b7824 */ /* 0x010fe200078e0203 */
[----:B------:R-:W-:-:S04]  /*0380*/  IADD3 R19, PT, PT, R6, R19, RZ ;  /* 0x0000001306137210 */ /* 0x000fc80007ffe0ff */
[----:B------:R-:W-:Y:S02]  /*0390*/  IADD3 R11, PT, PT, -R17, R11, R6 ;  /* 0x0000000b110b7210 */ /* 0x000fe40007ffe106 */
[----:B------:R-:W-:Y:S02]  /*03a0*/  IADD3 R2, PT, PT, -R19, R2, R3 ;  /* 0x0000000213027210 */ /* 0x000fe40007ffe103 */
[----:B------:R-:W-:Y:S02]  /*03b0*/  IABS R4, R11 ;  /* 0x0000000b00047213 */ /* 0x000fe40000000000 */
[----:B------:R-:W-:Y:S02]  /*03c0*/  IABS R3, R2 ;  /* 0x0000000200037213 */ /* 0x000fe40000000000 */
[----:B------:R-:W-:-:S03]  /*03d0*/  IADD3 R2, P0, PT, R0, UR10, RZ ;  /* 0x0000000a00027c10 */ /* 0x000fc6000ff1e0ff */
[----:B------:R-:W-:Y:S02]  /*03e0*/  IMAD.IADD R0, R3, 0x1, R4 ;  /* 0x0000000103007824 */ /* 0x000fe400078e0204 */
[----:B------:R-:W-:-:S03]  /*03f0*/  IMAD.X R3, RZ, RZ, UR11, P0 ;  /* 0x0000000bff037e24 */ /* 0x000fc600080e06ff */
[----:B------:R-:W-:-:S05]  /*0400*/  SHF.R.U32.HI R5, RZ, 0x1, R0 ;  /* 0x00000001ff057819 */ /* 0x000fca0000011600 */
[----:B------:R-:W-:Y:S01]  /*0410*/  STG.E.U8 desc[UR6][R2.64], R5 ;  /* 0x0000000502007986 */ /* 0x000fe2000c101106 */
[----:B------:R-:W-:Y:S05]  /*0420*/  EXIT ;  /* 0x000000000000794d */ /* 0x000fea0003800000 */
.L_x_0:
[----:B------:R-:W-:-:S00]  /*0430*/  BRA `(.L_x_0) ;  /* 0xfffffffc00fc7947 */ /* 0x000fc0000383ffff */
[----:B------:R-:W-:-:S00]  /*0440*/  NOP ;  /* 0x0000000000007918 */ /* 0x000fc00000000000 */
        /* <DEDUP_REMOVED lines=11> */
.L_x_1:


//--------------------- .nv.shared.reserved.0     --------------------------
	.section	.nv.shared.reserved.0,"aw",@nobits
	.weak		__nv_reservedSMEM_offset_0_alias
	.size		__nv_reservedSMEM_offset_0_alias, 0, 64
	.other		__nv_reservedSMEM_offset_0_alias,@"STO_CUDA_RESERVED_SHARED STV_DEFAULT"
__nv_reservedSMEM_offset_0_alias:
	.zero		0
	.zero		64


//--------------------- .nv.constant0._Z5sobelPhS_jj --------------------------
	.section	.nv.constant0._Z5sobelPhS_jj,"a",@progbits
	.sectionflags	@""
	.align	4
.nv.constant0._Z5sobelPhS_jj:
	.zero		920


//--------------------- SYMBOLS --------------------------

	.type		.nv.reservedSmem.offset0,@object
	.size		.nv.reservedSmem.offset0,0x4
